	.headerflags	@"EF_CUDA_TEXMODE_UNIFIED EF_CUDA_64BIT_ADDRESS EF_CUDA_SM86 EF_CUDA_VIRTUAL_SM(EF_CUDA_SM86)"
	.elftype	@"ET_EXEC"


//--------------------- .nv.info                  --------------------------
	.section	.nv.info,"",@"SHT_CUDA_INFO"
	.align	4


	//----- nvinfo : EIATTR_REGCOUNT
	.align		4
        /*0000*/ 	.byte	0x04, 0x2f
        /*0002*/ 	.short	(.L_1 - .L_0)
	.align		4
.L_0:
        /*0004*/ 	.word	index@(triton_poi_fused__to_copy_2)
        /*0008*/ 	.word	0x00000008


	//----- nvinfo : EIATTR_MIN_STACK_SIZE
	.align		4
.L_1:
        /*000c*/ 	.byte	0x04, 0x12
        /*000e*/ 	.short	(.L_3 - .L_2)
	.align		4
.L_2:
        /*0010*/ 	.word	index@(triton_poi_fused__to_copy_2)
        /*0014*/ 	.word	0x00000000


	//----- nvinfo : EIATTR_FRAME_SIZE
	.align		4
.L_3:
        /*0018*/ 	.byte	0x04, 0x11
        /*001a*/ 	.short	(.L_5 - .L_4)
	.align		4
.L_4:
        /*001c*/ 	.word	index@(triton_poi_fused__to_copy_2)
        /*0020*/ 	.word	0x00000000


	//----- nvinfo : EIATTR_MIN_STACK_SIZE
	.align		4
.L_5:
        /*0024*/ 	.byte	0x04, 0x12
        /*0026*/ 	.short	(.L_7 - .L_6)
	.align		4
.L_6:
        /*0028*/ 	.word	index@(triton_poi_fused__to_copy_2)
        /*002c*/ 	.word	0x00000000
.L_7:


//--------------------- .nv.info.triton_poi_fused__to_copy_2 --------------------------
	.section	.nv.info.triton_poi_fused__to_copy_2,"",@"SHT_CUDA_INFO"
	.sectionflags	@""
	.align	4


	//----- nvinfo : EIATTR_CUDA_API_VERSION
	.align		4
        /*0000*/ 	.byte	0x04, 0x37
        /*0002*/ 	.short	(.L_9 - .L_8)
.L_8:
        /*0004*/ 	.word	0x0000007c


	//----- nvinfo : EIATTR_SW2861232_WAR
	.align		4
.L_9:
        /*0008*/ 	.byte	0x01, 0x35
	.zero		2


	//----- nvinfo : EIATTR_PARAM_CBANK
	.align		4
        /*000c*/ 	.byte	0x04, 0x0a
        /*000e*/ 	.short	(.L_11 - .L_10)
	.align		4
.L_10:
        /*0010*/ 	.word	index@(.nv.constant0.triton_poi_fused__to_copy_2)
        /*0014*/ 	.short	0x0160
        /*0016*/ 	.short	0x0020


	//----- nvinfo : EIATTR_CBANK_PARAM_SIZE
	.align		4
.L_11:
        /*0018*/ 	.byte	0x03, 0x19
        /*001a*/ 	.short	0x0020


	//----- nvinfo : EIATTR_KPARAM_INFO
	.align		4
        /*001c*/ 	.byte	0x04, 0x17
        /*001e*/ 	.short	(.L_13 - .L_12)
.L_12:
        /*0020*/ 	.word	0x00000000
        /*0024*/ 	.short	0x0003
        /*0026*/ 	.short	0x0018
        /*0028*/ 	.byte	0x00, 0xf4, 0x21, 0x00


	//----- nvinfo : EIATTR_KPARAM_INFO
	.align		4
.L_13:
        /*002c*/ 	.byte	0x04, 0x17
        /*002e*/ 	.short	(.L_15 - .L_14)
.L_14:
        /*0030*/ 	.word	0x00000000
        /*0034*/ 	.short	0x0002
        /*0036*/ 	.short	0x0010
        /*0038*/ 	.byte	0x00, 0xf0, 0x11, 0x00


	//----- nvinfo : EIATTR_KPARAM_INFO
	.align		4
.L_15:
        /*003c*/ 	.byte	0x04, 0x17
        /*003e*/ 	.short	(.L_17 - .L_16)
.L_16:
        /*0040*/ 	.word	0x00000000
        /*0044*/ 	.short	0x0001
        /*0046*/ 	.short	0x0008
        /*0048*/ 	.byte	0x00, 0xf4, 0x21, 0x00


	//----- nvinfo : EIATTR_KPARAM_INFO
	.align		4
.L_17:
        /*004c*/ 	.byte	0x04, 0x17
        /*004e*/ 	.short	(.L_19 - .L_18)
.L_18:
        /*0050*/ 	.word	0x00000000
        /*0054*/ 	.short	0x0000
        /*0056*/ 	.short	0x0000
        /*0058*/ 	.byte	0x00, 0xf4, 0x21, 0x00


	//----- nvinfo : EIATTR_MAXREG_COUNT
	.align		4
.L_19:
        /*005c*/ 	.byte	0x03, 0x1b
        /*005e*/ 	.short	0x00ff


	//----- nvinfo : EIATTR_EXIT_INSTR_OFFSETS
	.align		4
        /*0060*/ 	.byte	0x04, 0x1c
        /*0062*/ 	.short	(.L_21 - .L_20)


	//   ....[0]....
.L_20:
        /*0064*/ 	.word	0x00000120


	//   ....[1]....
        /*0068*/ 	.word	0x00000140


	//----- nvinfo : EIATTR_REQNTID
	.align		4
.L_21:
        /*006c*/ 	.byte	0x04, 0x10
        /*006e*/ 	.short	(.L_23 - .L_22)
.L_22:
        /*0070*/ 	.word	0x00000080
        /*0074*/ 	.word	0x00000001
        /*0078*/ 	.word	0x00000001


	//----- nvinfo : EIATTR_CRS_STACK_SIZE
	.align		4
.L_23:
        /*007c*/ 	.byte	0x04, 0x1e
        /*007e*/ 	.short	(.L_25 - .L_24)
.L_24:
        /*0080*/ 	.word	0x00000000
.L_25:


//--------------------- .nv.callgraph             --------------------------
	.section	.nv.callgraph,"",@"SHT_CUDA_CALLGRAPH"
	.align	4
	.sectionentsize	8
	.align		4
        /*0000*/ 	.word	0x00000000
	.align		4
        /*0004*/ 	.word	0xffffffff
	.align		4
        /*0008*/ 	.word	0x00000000
	.align		4
        /*000c*/ 	.word	0xfffffffe
	.align		4
        /*0010*/ 	.word	0x00000000
	.align		4
        /*0014*/ 	.word	0xfffffffd
	.align		4
        /*0018*/ 	.word	0x00000000
	.align		4
        /*001c*/ 	.word	0xfffffffc


//--------------------- .nv.rel.action            --------------------------
	.section	.nv.rel.action,"",@"SHT_CUDA_RELOCINFO"
	.align	8
	.sectionentsize	8
        /*0000*/ 	.byte	0x73, 0x00, 0x00, 0x00, 0x00, 0x00, 0x00, 0x00, 0x00, 0x00, 0x00, 0x11, 0x25, 0x00, 0x05, 0x36


//--------------------- .nv.constant0.triton_poi_fused__to_copy_2 --------------------------
	.section	.nv.constant0.triton_poi_fused__to_copy_2,"a",@progbits
	.sectionflags	@""
	.align	4
.nv.constant0.triton_poi_fused__to_copy_2:
	.zero		384


//--------------------- .text.triton_poi_fused__to_copy_2 --------------------------
	.section	.text.triton_poi_fused__to_copy_2,"ax",@progbits
	.sectioninfo	@"SHI_REGISTERS=8"
	.align	128
        .global         triton_poi_fused__to_copy_2
        .type           triton_poi_fused__to_copy_2,@function
        .size           triton_poi_fused__to_copy_2,(.L_x_3 - triton_poi_fused__to_copy_2)
        .other          triton_poi_fused__to_copy_2,@"STO_CUDA_ENTRY STV_DEFAULT"
triton_poi_fused__to_copy_2:
.text.triton_poi_fused__to_copy_2:
[----:B------:R-:W-:Y:S02]  /*0000*/  IMAD.MOV.U32 R1, RZ, RZ, c[0x0][0x28] ;  /* 0x00000a00ff017624 */ /* 0x000fe400078e00ff */
[----:B------:R-:W0:Y:S01]  /*0010*/  S2R R0, SR_TID.X ;  /* 0x0000000000007919 */ /* 0x000e220000002100 */
[----:B------:R-:W-:Y:S01]  /*0020*/  MOV R5, 0x2 ;  /* 0x0000000200057802 */ /* 0x000fe20000000f00 */
[----:B------:R-:W-:Y:S01]  /*0030*/  ULDC.64 UR4, c[0x0][0x118] ;  /* 0x0000460000047ab9 */ /* 0x000fe20000000a00 */
[----:B------:R-:W-:Y:S01]  /*0040*/  BSSY B0, `(.L_x_0) ;  /* 0x000000c000007945 */ /* 0x000fe20003800000 */
[----:B------:R-:W1:Y:S01]  /*0050*/  S2R R3, SR_CTAID.X ;  /* 0x0000000000037919 */ /* 0x000e620000002500 */
[----:B0-----:R-:W-:-:S04]  /*0060*/  SHF.L.U32 R0, R0, 0x1, RZ ;  /* 0x0000000100007819 */ /* 0x001fc800000006ff */
[----:B------:R-:W-:-:S05]  /*0070*/  LOP3.LUT R0, R0, 0xfe, RZ, 0xc0, !PT ;  /* 0x000000fe00007812 */ /* 0x000fca00078ec0ff */
[----:B-1----:R-:W-:Y:S02]  /*0080*/  IMAD R0, R3, 0x100, R0 ;  /* 0x0000010003007824 */ /* 0x002fe400078e0200 */
[----:B------:R-:W-:Y:S02]  /*0090*/  CS2R R2, SRZ ;  /* 0x0000000000027805 */ /* 0x000fe4000001ff00 */
[C---:B------:R-:W-:Y:S01]  /*00a0*/  IMAD.WIDE R4, R0.reuse, R5, c[0x0][0x168] ;  /* 0x00005a0000047625 */ /* 0x040fe200078e0205 */
[----:B------:R-:W-:-:S13]  /*00b0*/  ISETP.GE.AND P0, PT, R0, 0x1200, PT ;  /* 0x000012000000780c */ /* 0x000fda0003f06270 */
[----:B------:R-:W-:Y:S05]  /*00c0*/  @P0 BRA `(.L_x_1) ;  /* 0x0000003000000947 */ /* 0x000fea0003800000 */
[----:B------:R-:W-:-:S04]  /*00d0*/  IMAD.MOV.U32 R3, RZ, RZ, 0x4 ;  /* 0x00000004ff037424 */ /* 0x000fc800078e00ff */
[----:B------:R-:W-:-:S06]  /*00e0*/  IMAD.WIDE R2, R0, R3, c[0x0][0x160] ;  /* 0x0000580000027625 */ /* 0x000fcc00078e0203 */
[----:B------:R-:W5:Y:S02]  /*00f0*/  LDG.E.64 R2, [R2.64] ;  /* 0x0000000402027981 */ /* 0x000f64000c1e1b00 */
.L_x_1:
[----:B------:R-:W-:Y:S05]  /*0100*/  BSYNC B0 ;  /* 0x0000000000007941 */ /* 0x000fea0003800000 */
.L_x_0:
[----:B-----5:R-:W-:Y:S01]  /*0110*/  F2FP.BF16.PACK_AB R3, R3, R2 ;  /* 0x000000020303723e */ /* 0x020fe200000010ff */
[----:B------:R-:W-:Y:S06]  /*0120*/  @P0 EXIT ;  /* 0x000000000000094d */ /* 0x000fec0003800000 */
[----:B------:R-:W-:Y:S01]  /*0130*/  STG.E [R4.64], R3 ;  /* 0x0000000304007986 */ /* 0x000fe2000c101904 */
[----:B------:R-:W-:Y:S05]  /*0140*/  EXIT ;  /* 0x000000000000794d */ /* 0x000fea0003800000 */
.L_x_2:
[----:B------:R-:W-:-:S00]  /*0150*/  BRA `(.L_x_2) ;  /* 0xfffffff000007947 */ /* 0x000fc0000383ffff */
[----:B------:R-:W-:-:S00]  /*0160*/  NOP ;  /* 0x0000000000007918 */ /* 0x000fc00000000000 */
        /* <DEDUP_REMOVED lines=9> */
.L_x_3:
